//
// Generated by NVIDIA NVVM Compiler
//
// Compiler Build ID: CL-36424714
// Cuda compilation tools, release 13.0, V13.0.88
// Based on NVVM 20.0.0
//

.version 9.0
.target sm_100
.address_size 64

	// .globl	_Z12histo_kernelPhlPj
// _ZZ12histo_kernelPhlPjE4temp has been demoted

.visible .entry _Z12histo_kernelPhlPj(
	.param .u64 .ptr .align 1 _Z12histo_kernelPhlPj_param_0,
	.param .u64 _Z12histo_kernelPhlPj_param_1,
	.param .u64 .ptr .align 1 _Z12histo_kernelPhlPj_param_2
)
{
	.reg .pred 	%p<3>;
	.reg .b16 	%rs<2>;
	.reg .b32 	%r<20>;
	.reg .b64 	%rd<13>;
	// demoted variable
	.shared .align 4 .b8 _ZZ12histo_kernelPhlPjE4temp[1024];
	ld.param.u64 	%rd5, [_Z12histo_kernelPhlPj_param_0];
	ld.param.u64 	%rd6, [_Z12histo_kernelPhlPj_param_1];
	ld.param.u64 	%rd7, [_Z12histo_kernelPhlPj_param_2];
	mov.u32 	%r1, %tid.x;
	shl.b32 	%r8, %r1, 2;
	mov.u32 	%r9, _ZZ12histo_kernelPhlPjE4temp;
	add.s32 	%r2, %r9, %r8;
	mov.b32 	%r10, 0;
	st.shared.u32 	[%r2], %r10;
	bar.sync 	0;
	mov.u32 	%r11, %ctaid.x;
	mov.u32 	%r3, %ntid.x;
	mad.lo.s32 	%r19, %r11, %r3, %r1;
	cvt.s64.s32 	%rd12, %r19;
	setp.le.s64 	%p1, %rd6, %rd12;
	@%p1 bra 	$L__BB0_3;
	mov.u32 	%r12, %nctaid.x;
	mul.lo.s32 	%r5, %r3, %r12;
	cvta.to.global.u64 	%rd2, %rd5;
$L__BB0_2:
	add.s64 	%rd8, %rd2, %rd12;
	ld.global.u8 	%rs1, [%rd8];
	mul.wide.u16 	%r13, %rs1, 4;
	add.s32 	%r15, %r9, %r13;
	atom.shared.add.u32 	%r16, [%r15], 1;
	add.s32 	%r19, %r19, %r5;
	cvt.s64.s32 	%rd12, %r19;
	setp.gt.s64 	%p2, %rd6, %rd12;
	@%p2 bra 	$L__BB0_2;
$L__BB0_3:
	cvta.to.global.u64 	%rd9, %rd7;
	bar.sync 	0;
	mul.wide.u32 	%rd10, %r1, 4;
	add.s64 	%rd11, %rd9, %rd10;
	ld.shared.u32 	%r17, [%r2];
	atom.global.add.u32 	%r18, [%rd11], %r17;
	ret;

}


// ===== COMPILED SASS (sm_100) =====

	.target	sm_100

	.elftype	@"ET_EXEC"


//--------------------- .note.nv.tkinfo           --------------------------
	.section	.note.nv.tkinfo,"",@"SHT_NOTE"
	.sectionflags	@"SHF_NOTE_NV_TKINFO"
	.tkinfo
        /*0018*/ 	.word	0x00000002
        /*0030*/ 	.string	""
        /*0030*/ 	.string	"ptxas"
        /*0030*/ 	.string	"Cuda compilation tools, release 13.0, V13.0.88"
        /*0030*/ 	.string	"Build cuda_13.0.r13.0/compiler.36424714_0"
        /*0030*/ 	.string	"-arch sm_100 -m 64 "



//--------------------- .note.nv.cuinfo           --------------------------
	.section	.note.nv.cuinfo,"",@"SHT_NOTE"
	.sectionflags	@"SHF_NOTE_NV_CUINFO"
        /*0018*/ 	.short	0x0002
        /*001a*/ 	.short	0x0064
        /*001c*/ 	.short	0x0082
	.zero		2


//--------------------- .nv.info                  --------------------------
	.section	.nv.info,"",@"SHT_CUDA_INFO"
	.align	4


	//----- nvinfo : EIATTR_REGCOUNT
	.align		4
        /*0000*/ 	.byte	0x04, 0x2f
        /*0002*/ 	.short	(.L_1 - .L_0)
	.align		4
.L_0:
        /*0004*/ 	.word	index@(_Z12histo_kernelPhlPj)
        /*0008*/ 	.word	0x0000000a


	//----- nvinfo : EIATTR_FRAME_SIZE
	.align		4
.L_1:
        /*000c*/ 	.byte	0x04, 0x11
        /*000e*/ 	.short	(.L_3 - .L_2)
	.align		4
.L_2:
        /*0010*/ 	.word	index@(_Z12histo_kernelPhlPj)
        /*0014*/ 	.word	0x00000000


	//----- nvinfo : EIATTR_MIN_STACK_SIZE
	.align		4
.L_3:
        /*0018*/ 	.byte	0x04, 0x12
        /*001a*/ 	.short	(.L_5 - .L_4)
	.align		4
.L_4:
        /*001c*/ 	.word	index@(_Z12histo_kernelPhlPj)
        /*0020*/ 	.word	0x00000000
.L_5:


//--------------------- .nv.compat                --------------------------
	.section	.nv.compat,"",@"SHT_CUDA_COMPAT_INFO"
	.align	4
        /*0000*/ 	.byte	0x02, 0x09, 0x00, 0x00, 0x02, 0x02, 0x01, 0x00, 0x02, 0x05, 0x05, 0x00, 0x03, 0x07, 0x01, 0x01
        /*0010*/ 	.byte	0x02, 0x03, 0x00, 0x00, 0x02, 0x06, 0x01, 0x00, 0x04, 0x0b, 0x08, 0x00, 0x09, 0x00, 0x00, 0x00
        /*0020*/ 	.byte	0x00, 0x00, 0x00, 0x00


//--------------------- .nv.info._Z12histo_kernelPhlPj --------------------------
	.section	.nv.info._Z12histo_kernelPhlPj,"",@"SHT_CUDA_INFO"
	.sectionflags	@""
	.align	4


	//----- nvinfo : EIATTR_CUDA_API_VERSION
	.align		4
        /*0000*/ 	.byte	0x04, 0x37
        /*0002*/ 	.short	(.L_7 - .L_6)
.L_6:
        /*0004*/ 	.word	0x00000082


	//----- nvinfo : EIATTR_KPARAM_INFO
	.align		4
.L_7:
        /*0008*/ 	.byte	0x04, 0x17
        /*000a*/ 	.short	(.L_9 - .L_8)
.L_8:
        /*000c*/ 	.word	0x00000000
        /*0010*/ 	.short	0x0002
        /*0012*/ 	.short	0x0010
        /*0014*/ 	.byte	0x00, 0xf5, 0x21, 0x00


	//----- nvinfo : EIATTR_KPARAM_INFO
	.align		4
.L_9:
        /*0018*/ 	.byte	0x04, 0x17
        /*001a*/ 	.short	(.L_11 - .L_10)
.L_10:
        /*001c*/ 	.word	0x00000000
        /*0020*/ 	.short	0x0001
        /*0022*/ 	.short	0x0008
        /*0024*/ 	.byte	0x00, 0xf0, 0x21, 0x00


	//----- nvinfo : EIATTR_KPARAM_INFO
	.align		4
.L_11:
        /*0028*/ 	.byte	0x04, 0x17
        /*002a*/ 	.short	(.L_13 - .L_12)
.L_12:
        /*002c*/ 	.word	0x00000000
        /*0030*/ 	.short	0x0000
        /*0032*/ 	.short	0x0000
        /*0034*/ 	.byte	0x00, 0xf5, 0x21, 0x00


	//----- nvinfo : EIATTR_SPARSE_MMA_MASK
	.align		4
.L_13:
        /*0038*/ 	.byte	0x03, 0x50
        /*003a*/ 	.short	0x0000


	//----- nvinfo : EIATTR_MAXREG_COUNT
	.align		4
        /*003c*/ 	.byte	0x03, 0x1b
        /*003e*/ 	.short	0x00ff


	//----- nvinfo : EIATTR_NUM_BARRIERS
	.align		4
        /*0040*/ 	.byte	0x02, 0x4c
        /*0042*/ 	.byte	0x01
	.zero		1


	//----- nvinfo : EIATTR_MERCURY_ISA_VERSION
	.align		4
        /*0044*/ 	.byte	0x03, 0x5f
        /*0046*/ 	.short	0x0101


	//----- nvinfo : EIATTR_VRC_CTA_INIT_COUNT
	.align		4
        /*0048*/ 	.byte	0x02, 0x4a
	.zero		1
	.zero		1


	//----- nvinfo : EIATTR_EXIT_INSTR_OFFSETS
	.align		4
        /*004c*/ 	.byte	0x04, 0x1c
        /*004e*/ 	.short	(.L_15 - .L_14)


	//   ....[0]....
.L_14:
        /*0050*/ 	.word	0x00000270


	//----- nvinfo : EIATTR_CRS_STACK_SIZE
	.align		4
.L_15:
        /*0054*/ 	.byte	0x04, 0x1e
        /*0056*/ 	.short	(.L_17 - .L_16)
.L_16:
        /*0058*/ 	.word	0x00000000


	//----- nvinfo : EIATTR_CBANK_PARAM_SIZE
	.align		4
.L_17:
        /*005c*/ 	.byte	0x03, 0x19
        /*005e*/ 	.short	0x0018


	//----- nvinfo : EIATTR_PARAM_CBANK
	.align		4
        /*0060*/ 	.byte	0x04, 0x0a
        /*0062*/ 	.short	(.L_19 - .L_18)
	.align		4
.L_18:
        /*0064*/ 	.word	index@(.nv.constant0._Z12histo_kernelPhlPj)
        /*0068*/ 	.short	0x0380
        /*006a*/ 	.short	0x0018


	//----- nvinfo : EIATTR_SW_WAR
	.align		4
.L_19:
        /*006c*/ 	.byte	0x04, 0x36
        /*006e*/ 	.short	(.L_21 - .L_20)
.L_20:
        /*0070*/ 	.word	0x00000008
.L_21:


//--------------------- .nv.callgraph             --------------------------
	.section	.nv.callgraph,"",@"SHT_CUDA_CALLGRAPH"
	.align	4
	.sectionentsize	8
	.align		4
        /*0000*/ 	.word	0x00000000
	.align		4
        /*0004*/ 	.word	0xffffffff
	.align		4
        /*0008*/ 	.word	0x00000000
	.align		4
        /*000c*/ 	.word	0xfffffffe
	.align		4
        /*0010*/ 	.word	0x00000000
	.align		4
        /*0014*/ 	.word	0xfffffffd
	.align		4
        /*0018*/ 	.word	0x00000000
	.align		4
        /*001c*/ 	.word	0xfffffffc


//--------------------- .text._Z12histo_kernelPhlPj --------------------------
	.section	.text._Z12histo_kernelPhlPj,"ax",@progbits
	.align	128
        .global         _Z12histo_kernelPhlPj
        .type           _Z12histo_kernelPhlPj,@function
        .size           _Z12histo_kernelPhlPj,(.L_x_4 - _Z12histo_kernelPhlPj)
        .other          _Z12histo_kernelPhlPj,@"STO_CUDA_ENTRY STV_DEFAULT"
_Z12histo_kernelPhlPj:
.text._Z12histo_kernelPhlPj:
[----:B------:R-:W-:Y:S01]  /*0000*/  LDC R1, c[0x0][0x37c] ;  /* 0x0000df00ff017b82 */ /* 0x000fe20000000800 */
[----:B------:R-:W0:Y:S07]  /*0010*/  S2R R7, SR_TID.X ;  /* 0x0000000000077919 */ /* 0x000e2e0000002100 */
[----:B------:R-:W0:Y:S01]  /*0020*/  S2UR UR4, SR_CTAID.X ;  /* 0x00000000000479c3 */ /* 0x000e220000002500 */
[----:B------:R-:W1:Y:S01]  /*0030*/  LDCU.64 UR8, c[0x0][0x388] ;  /* 0x00007100ff0877ac */ /* 0x000e620008000a00 */
[----:B------:R-:W-:Y:S01]  /*0040*/  BSSY.RECONVERGENT B0, `(.L_x_0) ;  /* 0x000001d000007945 */ /* 0x000fe20003800200 */
[----:B------:R-:W2:Y:S05]  /*0050*/  LDCU.64 UR6, c[0x0][0x358] ;  /* 0x00006b00ff0677ac */ /* 0x000eaa0008000a00 */
[----:B------:R-:W0:Y:S01]  /*0060*/  LDC R6, c[0x0][0x360] ;  /* 0x0000d800ff067b82 */ /* 0x000e220000000800 */
[----:B------:R-:W3:Y:S07]  /*0070*/  LDCU.64 UR10, c[0x0][0x380] ;  /* 0x00007000ff0a77ac */ /* 0x000eee0008000a00 */
[----:B------:R-:W4:Y:S01]  /*0080*/  S2UR UR5, SR_CgaCtaId ;  /* 0x00000000000579c3 */ /* 0x000f220000008800 */
[----:B0-----:R-:W-:Y:S01]  /*0090*/  IMAD R2, R6, UR4, R7 ;  /* 0x0000000406027c24 */ /* 0x001fe2000f8e0207 */
[----:B------:R-:W-:-:S04]  /*00a0*/  UMOV UR4, 0x400 ;  /* 0x0000040000047882 */ /* 0x000fc80000000000 */
[----:B-1----:R-:W-:Y:S02]  /*00b0*/  ISETP.GE.U32.AND P0, PT, R2, UR8, PT ;  /* 0x0000000802007c0c */ /* 0x002fe4000bf06070 */
[----:B------:R-:W-:Y:S01]  /*00c0*/  SHF.R.S32.HI R3, RZ, 0x1f, R2 ;  /* 0x0000001fff037819 */ /* 0x000fe20000011402 */
[----:B----4-:R-:W-:-:S03]  /*00d0*/  ULEA UR4, UR5, UR4, 0x18 ;  /* 0x0000000405047291 */ /* 0x010fc6000f8ec0ff */
[----:B------:R-:W-:-:S03]  /*00e0*/  ISETP.GE.AND.EX P0, PT, R3, UR9, PT, P0 ;  /* 0x0000000903007c0c */ /* 0x000fc6000bf06300 */
[----:B------:R-:W-:-:S05]  /*00f0*/  LEA R0, R7, UR4, 0x2 ;  /* 0x0000000407007c11 */ /* 0x000fca000f8e10ff */
[----:B------:R0:W-:Y:S01]  /*0100*/  STS [R0], RZ ;  /* 0x000000ff00007388 */ /* 0x0001e20000000800 */
[----:B------:R-:W-:Y:S06]  /*0110*/  BAR.SYNC.DEFER_BLOCKING 0x0 ;  /* 0x0000000000007b1d */ /* 0x000fec0000010000 */
[----:B--23--:R-:W-:Y:S05]  /*0120*/  @P0 BRA `(.L_x_1) ;  /* 0x0000000000380947 */ /* 0x00cfea0003800000 */
[----:B------:R-:W1:Y:S01]  /*0130*/  LDCU UR5, c[0x0][0x370] ;  /* 0x00006e00ff0577ac */ /* 0x000e620008000800 */
[----:B------:R-:W-:Y:S02]  /*0140*/  IMAD.MOV.U32 R4, RZ, RZ, R2 ;  /* 0x000000ffff047224 */ /* 0x000fe400078e0002 */
[----:B-1----:R-:W-:-:S07]  /*0150*/  IMAD R5, R6, UR5, RZ ;  /* 0x0000000506057c24 */ /* 0x002fce000f8e02ff */
.L_x_2:
[----:B------:R-:W-:-:S04]  /*0160*/  IADD3 R2, P0, PT, R2, UR10, RZ ;  /* 0x0000000a02027c10 */ /* 0x000fc8000ff1e0ff */
[----:B------:R-:W-:-:S05]  /*0170*/  IADD3.X R3, PT, PT, R3, UR11, RZ, P0, !PT ;  /* 0x0000000b03037c10 */ /* 0x000fca00087fe4ff */
[----:B------:R-:W2:Y:S02]  /*0180*/  LDG.E.U8 R2, desc[UR6][R2.64] ;  /* 0x0000000602027981 */ /* 0x000ea4000c1e1100 */
[----:B--2---:R-:W-:Y:S01]  /*0190*/  LEA R6, R2, UR4, 0x2 ;  /* 0x0000000402067c11 */ /* 0x004fe2000f8e10ff */
[----:B------:R-:W-:-:S04]  /*01a0*/  IMAD.IADD R2, R5, 0x1, R4 ;  /* 0x0000000105027824 */ /* 0x000fc800078e0204 */
[----:B------:R1:W-:Y:S01]  /*01b0*/  ATOMS.POPC.INC.32 RZ, [R6+URZ] ;  /* 0x0000000006ff7f8c */ /* 0x0003e2000d8000ff */
[----:B------:R-:W-:Y:S01]  /*01c0*/  ISETP.GE.U32.AND P0, PT, R2, UR8, PT ;  /* 0x0000000802007c0c */ /* 0x000fe2000bf06070 */
[--C-:B------:R-:W-:Y:S01]  /*01d0*/  IMAD.MOV.U32 R4, RZ, RZ, R2.reuse ;  /* 0x000000ffff047224 */ /* 0x100fe200078e0002 */
[----:B------:R-:W-:-:S04]  /*01e0*/  SHF.R.S32.HI R3, RZ, 0x1f, R2 ;  /* 0x0000001fff037819 */ /* 0x000fc80000011402 */
[----:B------:R-:W-:-:S13]  /*01f0*/  ISETP.GE.AND.EX P0, PT, R3, UR9, PT, P0 ;  /* 0x0000000903007c0c */ /* 0x000fda000bf06300 */
[----:B-1----:R-:W-:Y:S05]  /*0200*/  @!P0 BRA `(.L_x_2) ;  /* 0xfffffffc00d48947 */ /* 0x002fea000383ffff */
.L_x_1:
[----:B------:R-:W-:Y:S05]  /*0210*/  BSYNC.RECONVERGENT B0 ;  /* 0x0000000000007941 */ /* 0x000fea0003800200 */
.L_x_0:
[----:B------:R-:W-:Y:S08]  /*0220*/  BAR.SYNC.DEFER_BLOCKING 0x0 ;  /* 0x0000000000007b1d */ /* 0x000ff00000010000 */
[----:B------:R-:W1:Y:S01]  /*0230*/  LDC.64 R2, c[0x0][0x390] ;  /* 0x0000e400ff027b82 */ /* 0x000e620000000a00 */
[----:B------:R-:W2:Y:S01]  /*0240*/  LDS R5, [R0] ;  /* 0x0000000000057984 */ /* 0x000ea20000000800 */
[----:B-1----:R-:W-:-:S05]  /*0250*/  IMAD.WIDE.U32 R2, R7, 0x4, R2 ;  /* 0x0000000407027825 */ /* 0x002fca00078e0002 */
[----:B--2---:R-:W-:Y:S01]  /*0260*/  REDG.E.ADD.STRONG.GPU desc[UR6][R2.64], R5 ;  /* 0x000000050200798e */ /* 0x004fe2000c12e106 */
[----:B------:R-:W-:Y:S05]  /*0270*/  EXIT ;  /* 0x000000000000794d */ /* 0x000fea0003800000 */
.L_x_3:
[----:B------:R-:W-:-:S00]  /*0280*/  BRA `(.L_x_3) ;  /* 0xfffffffc00fc7947 */ /* 0x000fc0000383ffff */
[----:B------:R-:W-:-:S00]  /*0290*/  NOP ;  /* 0x0000000000007918 */ /* 0x000fc00000000000 */
        /* <DEDUP_REMOVED lines=14> */
.L_x_4:


//--------------------- .nv.shared._Z12histo_kernelPhlPj --------------------------
	.section	.nv.shared._Z12histo_kernelPhlPj,"aw",@nobits
	.sectionflags	@""
	.align	4
.nv.shared._Z12histo_kernelPhlPj:
	.zero		2048


//--------------------- .nv.shared.reserved.0     --------------------------
	.section	.nv.shared.reserved.0,"aw",@nobits
	.weak		__nv_reservedSMEM_offset_0_alias
	.size		__nv_reservedSMEM_offset_0_alias, 0, 64
	.other		__nv_reservedSMEM_offset_0_alias,@"STO_CUDA_RESERVED_SHARED STV_DEFAULT"
__nv_reservedSMEM_offset_0_alias:
	.zero		0
	.zero		64


//--------------------- .nv.constant0._Z12histo_kernelPhlPj --------------------------
	.section	.nv.constant0._Z12histo_kernelPhlPj,"a",@progbits
	.sectionflags	@""
	.align	4
.nv.constant0._Z12histo_kernelPhlPj:
	.zero		920


//--------------------- SYMBOLS --------------------------

	.type		.nv.reservedSmem.offset0,@object
	.size		.nv.reservedSmem.offset0,0x4
	.type		.nv.reservedSmem.cap,@object
	.size		.nv.reservedSmem.cap,0x4
